//
// Generated by NVIDIA NVVM Compiler
//
// Compiler Build ID: CL-36424714
// Cuda compilation tools, release 13.0, V13.0.88
// Based on NVVM 20.0.0
//

.version 9.0
.target sm_100
.address_size 64

	// .globl	_Z7matMult6matrixS_S_

.visible .entry _Z7matMult6matrixS_S_(
	.param .align 8 .b8 _Z7matMult6matrixS_S__param_0[32],
	.param .align 8 .b8 _Z7matMult6matrixS_S__param_1[32],
	.param .align 8 .b8 _Z7matMult6matrixS_S__param_2[32]
)
{
	.reg .pred 	%p<13>;
	.reg .b32 	%r<41>;
	.reg .b32 	%f<68>;
	.reg .b64 	%rd<53>;

	ld.param.u64 	%rd3, [_Z7matMult6matrixS_S__param_2+24];
	ld.param.u32 	%r2, [_Z7matMult6matrixS_S__param_1+4];
	ld.param.v2.u32 	{%r20, %r1}, [_Z7matMult6matrixS_S__param_0];
	ld.param.u64 	%rd7, [_Z7matMult6matrixS_S__param_1+24];
	ld.param.u64 	%rd8, [_Z7matMult6matrixS_S__param_0+24];
	cvta.to.global.u64 	%rd1, %rd8;
	cvta.to.global.u64 	%rd2, %rd7;
	mov.u32 	%r21, %tid.x;
	mov.u32 	%r22, %ctaid.x;
	mov.u32 	%r23, %ntid.x;
	mad.lo.s32 	%r3, %r22, %r23, %r21;
	mov.u32 	%r24, %tid.y;
	mov.u32 	%r25, %ctaid.y;
	mov.u32 	%r26, %ntid.y;
	mad.lo.s32 	%r4, %r25, %r26, %r24;
	setp.ge.s32 	%p1, %r4, %r20;
	setp.ge.s32 	%p2, %r3, %r2;
	or.pred  	%p3, %p1, %p2;
	@%p3 bra 	$L__BB0_14;
	setp.lt.s32 	%p4, %r1, 1;
	mov.f32 	%f67, 0f00000000;
	@%p4 bra 	$L__BB0_13;
	mul.lo.s32 	%r5, %r1, %r4;
	and.b32  	%r6, %r1, 7;
	setp.lt.u32 	%p5, %r1, 8;
	mov.f32 	%f67, 0f00000000;
	mov.b32 	%r39, 0;
	@%p5 bra 	$L__BB0_5;
	and.b32  	%r39, %r1, 2147483640;
	neg.s32 	%r37, %r39;
	shl.b32 	%r9, %r2, 3;
	mul.wide.u32 	%rd9, %r5, 4;
	add.s64 	%rd10, %rd9, %rd1;
	add.s64 	%rd52, %rd10, 16;
	mov.f32 	%f67, 0f00000000;
	mul.wide.s32 	%rd13, %r2, 4;
	mov.u32 	%r36, %r3;
$L__BB0_4:
	.pragma "nounroll";
	ld.global.f32 	%f17, [%rd52+-16];
	mul.wide.s32 	%rd11, %r36, 4;
	add.s64 	%rd12, %rd2, %rd11;
	ld.global.f32 	%f18, [%rd12];
	fma.rn.f32 	%f19, %f17, %f18, %f67;
	ld.global.f32 	%f20, [%rd52+-12];
	add.s64 	%rd14, %rd12, %rd13;
	ld.global.f32 	%f21, [%rd14];
	fma.rn.f32 	%f22, %f20, %f21, %f19;
	ld.global.f32 	%f23, [%rd52+-8];
	add.s64 	%rd15, %rd14, %rd13;
	ld.global.f32 	%f24, [%rd15];
	fma.rn.f32 	%f25, %f23, %f24, %f22;
	ld.global.f32 	%f26, [%rd52+-4];
	add.s64 	%rd16, %rd15, %rd13;
	ld.global.f32 	%f27, [%rd16];
	fma.rn.f32 	%f28, %f26, %f27, %f25;
	ld.global.f32 	%f29, [%rd52];
	add.s64 	%rd17, %rd16, %rd13;
	ld.global.f32 	%f30, [%rd17];
	fma.rn.f32 	%f31, %f29, %f30, %f28;
	ld.global.f32 	%f32, [%rd52+4];
	add.s64 	%rd18, %rd17, %rd13;
	ld.global.f32 	%f33, [%rd18];
	fma.rn.f32 	%f34, %f32, %f33, %f31;
	ld.global.f32 	%f35, [%rd52+8];
	add.s64 	%rd19, %rd18, %rd13;
	ld.global.f32 	%f36, [%rd19];
	fma.rn.f32 	%f37, %f35, %f36, %f34;
	ld.global.f32 	%f38, [%rd52+12];
	add.s64 	%rd20, %rd19, %rd13;
	ld.global.f32 	%f39, [%rd20];
	fma.rn.f32 	%f67, %f38, %f39, %f37;
	add.s32 	%r37, %r37, 8;
	add.s32 	%r36, %r36, %r9;
	add.s64 	%rd52, %rd52, 32;
	setp.ne.s32 	%p6, %r37, 0;
	@%p6 bra 	$L__BB0_4;
$L__BB0_5:
	setp.eq.s32 	%p7, %r6, 0;
	@%p7 bra 	$L__BB0_13;
	and.b32  	%r15, %r1, 3;
	setp.lt.u32 	%p8, %r6, 4;
	@%p8 bra 	$L__BB0_8;
	add.s32 	%r28, %r39, %r5;
	mul.wide.u32 	%rd21, %r28, 4;
	add.s64 	%rd22, %rd1, %rd21;
	ld.global.f32 	%f41, [%rd22];
	mad.lo.s32 	%r29, %r39, %r2, %r3;
	mul.wide.s32 	%rd23, %r29, 4;
	add.s64 	%rd24, %rd2, %rd23;
	ld.global.f32 	%f42, [%rd24];
	fma.rn.f32 	%f43, %f41, %f42, %f67;
	cvt.u64.u32 	%rd25, %r5;
	cvt.u64.u32 	%rd26, %r39;
	add.s64 	%rd27, %rd26, %rd25;
	shl.b64 	%rd28, %rd27, 2;
	add.s64 	%rd29, %rd1, %rd28;
	ld.global.f32 	%f44, [%rd29+4];
	mul.wide.s32 	%rd30, %r2, 4;
	add.s64 	%rd31, %rd24, %rd30;
	ld.global.f32 	%f45, [%rd31];
	fma.rn.f32 	%f46, %f44, %f45, %f43;
	ld.global.f32 	%f47, [%rd29+8];
	add.s64 	%rd32, %rd31, %rd30;
	ld.global.f32 	%f48, [%rd32];
	fma.rn.f32 	%f49, %f47, %f48, %f46;
	ld.global.f32 	%f50, [%rd29+12];
	add.s64 	%rd33, %rd32, %rd30;
	ld.global.f32 	%f51, [%rd33];
	fma.rn.f32 	%f67, %f50, %f51, %f49;
	add.s32 	%r39, %r39, 4;
$L__BB0_8:
	setp.eq.s32 	%p9, %r15, 0;
	@%p9 bra 	$L__BB0_13;
	setp.eq.s32 	%p10, %r15, 1;
	@%p10 bra 	$L__BB0_11;
	add.s32 	%r30, %r39, %r5;
	mul.wide.u32 	%rd34, %r30, 4;
	add.s64 	%rd35, %rd1, %rd34;
	ld.global.f32 	%f53, [%rd35];
	mad.lo.s32 	%r31, %r39, %r2, %r3;
	mul.wide.s32 	%rd36, %r31, 4;
	add.s64 	%rd37, %rd2, %rd36;
	ld.global.f32 	%f54, [%rd37];
	fma.rn.f32 	%f55, %f53, %f54, %f67;
	cvt.u64.u32 	%rd38, %r5;
	cvt.u64.u32 	%rd39, %r39;
	add.s64 	%rd40, %rd39, %rd38;
	shl.b64 	%rd41, %rd40, 2;
	add.s64 	%rd42, %rd1, %rd41;
	ld.global.f32 	%f56, [%rd42+4];
	mul.wide.s32 	%rd43, %r2, 4;
	add.s64 	%rd44, %rd37, %rd43;
	ld.global.f32 	%f57, [%rd44];
	fma.rn.f32 	%f67, %f56, %f57, %f55;
	add.s32 	%r39, %r39, 2;
$L__BB0_11:
	and.b32  	%r32, %r1, 1;
	setp.eq.b32 	%p11, %r32, 1;
	not.pred 	%p12, %p11;
	@%p12 bra 	$L__BB0_13;
	add.s32 	%r33, %r39, %r5;
	mul.wide.u32 	%rd45, %r33, 4;
	add.s64 	%rd46, %rd1, %rd45;
	ld.global.f32 	%f58, [%rd46];
	mad.lo.s32 	%r34, %r39, %r2, %r3;
	mul.wide.s32 	%rd47, %r34, 4;
	add.s64 	%rd48, %rd2, %rd47;
	ld.global.f32 	%f59, [%rd48];
	fma.rn.f32 	%f67, %f58, %f59, %f67;
$L__BB0_13:
	mad.lo.s32 	%r35, %r2, %r4, %r3;
	cvta.to.global.u64 	%rd49, %rd3;
	mul.wide.s32 	%rd50, %r35, 4;
	add.s64 	%rd51, %rd49, %rd50;
	st.global.f32 	[%rd51], %f67;
$L__BB0_14:
	ret;

}


// ===== COMPILED SASS (sm_100) =====

	.target	sm_100

	.elftype	@"ET_EXEC"


//--------------------- .note.nv.tkinfo           --------------------------
	.section	.note.nv.tkinfo,"",@"SHT_NOTE"
	.sectionflags	@"SHF_NOTE_NV_TKINFO"
	.tkinfo
        /*0018*/ 	.word	0x00000002
        /*0030*/ 	.string	""
        /*0030*/ 	.string	"ptxas"
        /*0030*/ 	.string	"Cuda compilation tools, release 13.0, V13.0.88"
        /*0030*/ 	.string	"Build cuda_13.0.r13.0/compiler.36424714_0"
        /*0030*/ 	.string	"-arch sm_100 -m 64 "



//--------------------- .note.nv.cuinfo           --------------------------
	.section	.note.nv.cuinfo,"",@"SHT_NOTE"
	.sectionflags	@"SHF_NOTE_NV_CUINFO"
        /*0018*/ 	.short	0x0002
        /*001a*/ 	.short	0x0064
        /*001c*/ 	.short	0x0082
	.zero		2


//--------------------- .nv.info                  --------------------------
	.section	.nv.info,"",@"SHT_CUDA_INFO"
	.align	4


	//----- nvinfo : EIATTR_REGCOUNT
	.align		4
        /*0000*/ 	.byte	0x04, 0x2f
        /*0002*/ 	.short	(.L_1 - .L_0)
	.align		4
.L_0:
        /*0004*/ 	.word	index@(_Z7matMult6matrixS_S_)
        /*0008*/ 	.word	0x00000020


	//----- nvinfo : EIATTR_FRAME_SIZE
	.align		4
.L_1:
        /*000c*/ 	.byte	0x04, 0x11
        /*000e*/ 	.short	(.L_3 - .L_2)
	.align		4
.L_2:
        /*0010*/ 	.word	index@(_Z7matMult6matrixS_S_)
        /*0014*/ 	.word	0x00000000


	//----- nvinfo : EIATTR_MIN_STACK_SIZE
	.align		4
.L_3:
        /*0018*/ 	.byte	0x04, 0x12
        /*001a*/ 	.short	(.L_5 - .L_4)
	.align		4
.L_4:
        /*001c*/ 	.word	index@(_Z7matMult6matrixS_S_)
        /*0020*/ 	.word	0x00000000
.L_5:


//--------------------- .nv.compat                --------------------------
	.section	.nv.compat,"",@"SHT_CUDA_COMPAT_INFO"
	.align	4
        /*0000*/ 	.byte	0x02, 0x09, 0x00, 0x00, 0x02, 0x02, 0x01, 0x00, 0x02, 0x05, 0x05, 0x00, 0x03, 0x07, 0x01, 0x01
        /*0010*/ 	.byte	0x02, 0x03, 0x00, 0x00, 0x02, 0x06, 0x01, 0x00, 0x04, 0x0b, 0x08, 0x00, 0x09, 0x00, 0x00, 0x00
        /*0020*/ 	.byte	0x00, 0x00, 0x00, 0x00


//--------------------- .nv.info._Z7matMult6matrixS_S_ --------------------------
	.section	.nv.info._Z7matMult6matrixS_S_,"",@"SHT_CUDA_INFO"
	.sectionflags	@""
	.align	4


	//----- nvinfo : EIATTR_CUDA_API_VERSION
	.align		4
        /*0000*/ 	.byte	0x04, 0x37
        /*0002*/ 	.short	(.L_7 - .L_6)
.L_6:
        /*0004*/ 	.word	0x00000082


	//----- nvinfo : EIATTR_KPARAM_INFO
	.align		4
.L_7:
        /*0008*/ 	.byte	0x04, 0x17
        /*000a*/ 	.short	(.L_9 - .L_8)
.L_8:
        /*000c*/ 	.word	0x00000000
        /*0010*/ 	.short	0x0002
        /*0012*/ 	.short	0x0040
        /*0014*/ 	.byte	0x00, 0xf0, 0x81, 0x00


	//----- nvinfo : EIATTR_KPARAM_INFO
	.align		4
.L_9:
        /*0018*/ 	.byte	0x04, 0x17
        /*001a*/ 	.short	(.L_11 - .L_10)
.L_10:
        /*001c*/ 	.word	0x00000000
        /*0020*/ 	.short	0x0001
        /*0022*/ 	.short	0x0020
        /*0024*/ 	.byte	0x00, 0xf0, 0x81, 0x00


	//----- nvinfo : EIATTR_KPARAM_INFO
	.align		4
.L_11:
        /*0028*/ 	.byte	0x04, 0x17
        /*002a*/ 	.short	(.L_13 - .L_12)
.L_12:
        /*002c*/ 	.word	0x00000000
        /*0030*/ 	.short	0x0000
        /*0032*/ 	.short	0x0000
        /*0034*/ 	.byte	0x00, 0xf0, 0x81, 0x00


	//----- nvinfo : EIATTR_SPARSE_MMA_MASK
	.align		4
.L_13:
        /*0038*/ 	.byte	0x03, 0x50
        /*003a*/ 	.short	0x0000


	//----- nvinfo : EIATTR_MAXREG_COUNT
	.align		4
        /*003c*/ 	.byte	0x03, 0x1b
        /*003e*/ 	.short	0x00ff


	//----- nvinfo : EIATTR_MERCURY_ISA_VERSION
	.align		4
        /*0040*/ 	.byte	0x03, 0x5f
        /*0042*/ 	.short	0x0101


	//----- nvinfo : EIATTR_VRC_CTA_INIT_COUNT
	.align		4
        /*0044*/ 	.byte	0x02, 0x4a
	.zero		1
	.zero		1


	//----- nvinfo : EIATTR_EXIT_INSTR_OFFSETS
	.align		4
        /*0048*/ 	.byte	0x04, 0x1c
        /*004a*/ 	.short	(.L_15 - .L_14)


	//   ....[0]....
.L_14:
        /*004c*/ 	.word	0x000000d0


	//   ....[1]....
        /*0050*/ 	.word	0x000008f0


	//----- nvinfo : EIATTR_CBANK_PARAM_SIZE
	.align		4
.L_15:
        /*0054*/ 	.byte	0x03, 0x19
        /*0056*/ 	.short	0x0060


	//----- nvinfo : EIATTR_PARAM_CBANK
	.align		4
        /*0058*/ 	.byte	0x04, 0x0a
        /*005a*/ 	.short	(.L_17 - .L_16)
	.align		4
.L_16:
        /*005c*/ 	.word	index@(.nv.constant0._Z7matMult6matrixS_S_)
        /*0060*/ 	.short	0x0380
        /*0062*/ 	.short	0x0060


	//----- nvinfo : EIATTR_SW_WAR
	.align		4
.L_17:
        /*0064*/ 	.byte	0x04, 0x36
        /*0066*/ 	.short	(.L_19 - .L_18)
.L_18:
        /*0068*/ 	.word	0x00000008
.L_19:


//--------------------- .nv.callgraph             --------------------------
	.section	.nv.callgraph,"",@"SHT_CUDA_CALLGRAPH"
	.align	4
	.sectionentsize	8
	.align		4
        /*0000*/ 	.word	0x00000000
	.align		4
        /*0004*/ 	.word	0xffffffff
	.align		4
        /*0008*/ 	.word	0x00000000
	.align		4
        /*000c*/ 	.word	0xfffffffe
	.align		4
        /*0010*/ 	.word	0x00000000
	.align		4
        /*0014*/ 	.word	0xfffffffd
	.align		4
        /*0018*/ 	.word	0x00000000
	.align		4
        /*001c*/ 	.word	0xfffffffc


//--------------------- .text._Z7matMult6matrixS_S_ --------------------------
	.section	.text._Z7matMult6matrixS_S_,"ax",@progbits
	.align	128
        .global         _Z7matMult6matrixS_S_
        .type           _Z7matMult6matrixS_S_,@function
        .size           _Z7matMult6matrixS_S_,(.L_x_5 - _Z7matMult6matrixS_S_)
        .other          _Z7matMult6matrixS_S_,@"STO_CUDA_ENTRY STV_DEFAULT"
_Z7matMult6matrixS_S_:
.text._Z7matMult6matrixS_S_:
[----:B------:R-:W-:Y:S01]  /*0000*/  LDC R1, c[0x0][0x37c] ;  /* 0x0000df00ff017b82 */ /* 0x000fe20000000800 */
[----:B------:R-:W0:Y:S07]  /*0010*/  S2R R0, SR_TID.X ;  /* 0x0000000000007919 */ /* 0x000e2e0000002100 */
[----:B------:R-:W0:Y:S01]  /*0020*/  S2UR UR4, SR_CTAID.X ;  /* 0x00000000000479c3 */ /* 0x000e220000002500 */
[----:B------:R-:W1:Y:S01]  /*0030*/  LDCU UR6, c[0x0][0x380] ;  /* 0x00007000ff0677ac */ /* 0x000e620008000800 */
[----:B------:R-:W2:Y:S06]  /*0040*/  S2R R16, SR_TID.Y ;  /* 0x0000000000107919 */ /* 0x000eac0000002200 */
[----:B------:R-:W0:Y:S08]  /*0050*/  LDC R3, c[0x0][0x360] ;  /* 0x0000d800ff037b82 */ /* 0x000e300000000800 */
[----:B------:R-:W2:Y:S08]  /*0060*/  S2UR UR5, SR_CTAID.Y ;  /* 0x00000000000579c3 */ /* 0x000eb00000002600 */
[----:B------:R-:W2:Y:S08]  /*0070*/  LDC R5, c[0x0][0x364] ;  /* 0x0000d900ff057b82 */ /* 0x000eb00000000800 */
[----:B------:R-:W3:Y:S01]  /*0080*/  LDC R17, c[0x0][0x3a4] ;  /* 0x0000e900ff117b82 */ /* 0x000ee20000000800 */
[----:B0-----:R-:W-:-:S02]  /*0090*/  IMAD R0, R3, UR4, R0 ;  /* 0x0000000403007c24 */ /* 0x001fc4000f8e0200 */
[----:B--2---:R-:W-:-:S03]  /*00a0*/  IMAD R16, R5, UR5, R16 ;  /* 0x0000000505107c24 */ /* 0x004fc6000f8e0210 */
[----:B---3--:R-:W-:-:S04]  /*00b0*/  ISETP.GE.AND P0, PT, R0, R17, PT ;  /* 0x000000110000720c */ /* 0x008fc80003f06270 */
[----:B-1----:R-:W-:-:S13]  /*00c0*/  ISETP.GE.OR P0, PT, R16, UR6, P0 ;  /* 0x0000000610007c0c */ /* 0x002fda0008706670 */
[----:B------:R-:W-:Y:S05]  /*00d0*/  @P0 EXIT ;  /* 0x000000000000094d */ /* 0x000fea0003800000 */
[----:B------:R-:W0:Y:S01]  /*00e0*/  LDC R19, c[0x0][0x384] ;  /* 0x0000e100ff137b82 */ /* 0x000e220000000800 */
[----:B------:R-:W1:Y:S01]  /*00f0*/  LDCU.64 UR4, c[0x0][0x358] ;  /* 0x00006b00ff0477ac */ /* 0x000e620008000a00 */
[----:B------:R-:W-:Y:S01]  /*0100*/  HFMA2 R24, -RZ, RZ, 0, 0 ;  /* 0x00000000ff187431 */ /* 0x000fe200000001ff */
[----:B0-----:R-:W-:-:S13]  /*0110*/  ISETP.GE.AND P0, PT, R19, 0x1, PT ;  /* 0x000000011300780c */ /* 0x001fda0003f06270 */
[----:B-1----:R-:W-:Y:S05]  /*0120*/  @!P0 BRA `(.L_x_0) ;  /* 0x0000000400e08947 */ /* 0x002fea0003800000 */
[C---:B------:R-:W-:Y:S01]  /*0130*/  ISETP.GE.U32.AND P1, PT, R19.reuse, 0x8, PT ;  /* 0x000000081300780c */ /* 0x040fe20003f26070 */
[----:B------:R-:W-:Y:S01]  /*0140*/  IMAD R20, R16, R19, RZ ;  /* 0x0000001310147224 */ /* 0x000fe200078e02ff */
[----:B------:R-:W-:Y:S02]  /*0150*/  LOP3.LUT R27, R19, 0x7, RZ, 0xc0, !PT ;  /* 0x00000007131b7812 */ /* 0x000fe400078ec0ff */
[----:B------:R-:W-:Y:S02]  /*0160*/  MOV R24, RZ ;  /* 0x000000ff00187202 */ /* 0x000fe40000000f00 */
[----:B------:R-:W-:Y:S02]  /*0170*/  ISETP.NE.AND P0, PT, R27, RZ, PT ;  /* 0x000000ff1b00720c */ /* 0x000fe40003f05270 */
[----:B------:R-:W-:-:S05]  /*0180*/  MOV R21, RZ ;  /* 0x000000ff00157202 */ /* 0x000fca0000000f00 */
[----:B------:R-:W-:Y:S06]  /*0190*/  @!P1 BRA `(.L_x_1) ;  /* 0x0000000000c49947 */ /* 0x000fec0003800000 */
[----:B------:R-:W0:Y:S01]  /*01a0*/  LDC.64 R2, c[0x0][0x398] ;  /* 0x0000e600ff027b82 */ /* 0x000e220000000a00 */
[----:B------:R-:W-:Y:S02]  /*01b0*/  LOP3.LUT R21, R19, 0x7ffffff8, RZ, 0xc0, !PT ;  /* 0x7ffffff813157812 */ /* 0x000fe400078ec0ff */
[----:B------:R-:W-:Y:S02]  /*01c0*/  MOV R24, RZ ;  /* 0x000000ff00187202 */ /* 0x000fe40000000f00 */
[----:B------:R-:W-:Y:S02]  /*01d0*/  MOV R18, R0 ;  /* 0x0000000000127202 */ /* 0x000fe40000000f00 */
[----:B------:R-:W-:Y:S01]  /*01e0*/  IADD3 R22, PT, PT, -R21, RZ, RZ ;  /* 0x000000ff15167210 */ /* 0x000fe20007ffe1ff */
[----:B0-----:R-:W-:-:S03]  /*01f0*/  IMAD.WIDE.U32 R2, R20, 0x4, R2 ;  /* 0x0000000414027825 */ /* 0x001fc600078e0002 */
[----:B------:R-:W-:-:S04]  /*0200*/  IADD3 R4, P1, PT, R2, 0x10, RZ ;  /* 0x0000001002047810 */ /* 0x000fc80007f3e0ff */
[----:B------:R-:W-:-:S09]  /*0210*/  IADD3.X R5, PT, PT, RZ, R3, RZ, P1, !PT ;  /* 0x00000003ff057210 */ /* 0x000fd20000ffe4ff */
.L_x_2:
[----:B------:R-:W0:Y:S01]  /*0220*/  LDC.64 R14, c[0x0][0x3b8] ;  /* 0x0000ee00ff0e7b82 */ /* 0x000e220000000a00 */
[----:B------:R-:W-:Y:S02]  /*0230*/  MOV R2, R4 ;  /* 0x0000000400027202 */ /* 0x000fe40000000f00 */
[----:B------:R-:W-:-:S05]  /*0240*/  MOV R3, R5 ;  /* 0x0000000500037202 */ /* 0x000fca0000000f00 */
[----:B------:R-:W2:Y:S04]  /*0250*/  LDG.E R25, desc[UR4][R2.64+-0x10] ;  /* 0xfffff00402197981 */ /* 0x000ea8000c1e1900 */
[----:B------:R-:W3:Y:S04]  /*0260*/  LDG.E R23, desc[UR4][R2.64+-0xc] ;  /* 0xfffff40402177981 */ /* 0x000ee8000c1e1900 */
[----:B------:R-:W4:Y:S04]  /*0270*/  LDG.E R29, desc[UR4][R2.64+-0x8] ;  /* 0xfffff804021d7981 */ /* 0x000f28000c1e1900 */
[----:B------:R-:W5:Y:S01]  /*0280*/  LDG.E R28, desc[UR4][R2.64+-0x4] ;  /* 0xfffffc04021c7981 */ /* 0x000f62000c1e1900 */
[----:B0-----:R-:W-:-:S05]  /*0290*/  IMAD.WIDE R14, R18, 0x4, R14 ;  /* 0x00000004120e7825 */ /* 0x001fca00078e020e */
[----:B------:R0:W2:Y:S01]  /*02a0*/  LDG.E R26, desc[UR4][R14.64] ;  /* 0x000000040e1a7981 */ /* 0x0000a2000c1e1900 */
[----:B------:R-:W-:-:S04]  /*02b0*/  IMAD.WIDE R12, R17, 0x4, R14 ;  /* 0x00000004110c7825 */ /* 0x000fc800078e020e */
[C---:B------:R-:W-:Y:S02]  /*02c0*/  IMAD.WIDE R4, R17.reuse, 0x4, R12 ;  /* 0x0000000411047825 */ /* 0x040fe400078e020c */
[----:B------:R-:W3:Y:S02]  /*02d0*/  LDG.E R12, desc[UR4][R12.64] ;  /* 0x000000040c0c7981 */ /* 0x000ee4000c1e1900 */
[C---:B------:R-:W-:Y:S02]  /*02e0*/  IMAD.WIDE R8, R17.reuse, 0x4, R4 ;  /* 0x0000000411087825 */ /* 0x040fe400078e0204 */
[----:B------:R-:W4:Y:S02]  /*02f0*/  LDG.E R4, desc[UR4][R4.64] ;  /* 0x0000000404047981 */ /* 0x000f24000c1e1900 */
[C---:B------:R-:W-:Y:S02]  /*0300*/  IMAD.WIDE R6, R17.reuse, 0x4, R8 ;  /* 0x0000000411067825 */ /* 0x040fe400078e0208 */
[----:B------:R-:W5:Y:S02]  /*0310*/  LDG.E R8, desc[UR4][R8.64] ;  /* 0x0000000408087981 */ /* 0x000f64000c1e1900 */
[----:B------:R-:W-:-:S02]  /*0320*/  IMAD.WIDE R10, R17, 0x4, R6 ;  /* 0x00000004110a7825 */ /* 0x000fc400078e0206 */
[----:B------:R-:W5:Y:S04]  /*0330*/  LDG.E R5, desc[UR4][R2.64] ;  /* 0x0000000402057981 */ /* 0x000f68000c1e1900 */
[----:B------:R-:W5:Y:S01]  /*0340*/  LDG.E R6, desc[UR4][R6.64] ;  /* 0x0000000406067981 */ /* 0x000f62000c1e1900 */
[----:B0-----:R-:W-:-:S03]  /*0350*/  IMAD.WIDE R14, R17, 0x4, R10 ;  /* 0x00000004110e7825 */ /* 0x001fc600078e020a */
[----:B------:R-:W5:Y:S04]  /*0360*/  LDG.E R10, desc[UR4][R10.64] ;  /* 0x000000040a0a7981 */ /* 0x000f68000c1e1900 */
[----:B------:R-:W5:Y:S04]  /*0370*/  LDG.E R13, desc[UR4][R14.64] ;  /* 0x000000040e0d7981 */ /* 0x000f68000c1e1900 */
[----:B------:R-:W5:Y:S04]  /*0380*/  LDG.E R7, desc[UR4][R2.64+0x4] ;  /* 0x0000040402077981 */ /* 0x000f68000c1e1900 */
[----:B------:R-:W5:Y:S01]  /*0390*/  LDG.E R9, desc[UR4][R2.64+0xc] ;  /* 0x00000c0402097981 */ /* 0x000f62000c1e1900 */
[----:B--2---:R-:W-:Y:S01]  /*03a0*/  FFMA R26, R25, R26, R24 ;  /* 0x0000001a191a7223 */ /* 0x004fe20000000018 */
[----:B------:R-:W-:-:S02]  /*03b0*/  IMAD.WIDE R24, R17, 0x4, R14 ;  /* 0x0000000411187825 */ /* 0x000fc400078e020e */
[----:B------:R-:W2:Y:S04]  /*03c0*/  LDG.E R14, desc[UR4][R2.64+0x8] ;  /* 0x00000804020e7981 */ /* 0x000ea8000c1e1900 */
[----:B------:R-:W2:Y:S01]  /*03d0*/  LDG.E R24, desc[UR4][R24.64] ;  /* 0x0000000418187981 */ /* 0x000ea2000c1e1900 */
[----:B---3--:R-:W-:Y:S01]  /*03e0*/  FFMA R12, R23, R12, R26 ;  /* 0x0000000c170c7223 */ /* 0x008fe2000000001a */
[----:B------:R-:W-:-:S03]  /*03f0*/  IADD3 R22, PT, PT, R22, 0x8, RZ ;  /* 0x0000000816167810 */ /* 0x000fc60007ffe0ff */
[----:B----4-:R-:W-:Y:S01]  /*0400*/  FFMA R29, R29, R4, R12 ;  /* 0x000000041d1d7223 */ /* 0x010fe2000000000c */
[----:B------:R-:W-:-:S03]  /*0410*/  ISETP.NE.AND P1, PT, R22, RZ, PT ;  /* 0x000000ff1600720c */ /* 0x000fc60003f25270 */
[----:B-----5:R-:W-:Y:S01]  /*0420*/  FFMA R8, R28, R8, R29 ;  /* 0x000000081c087223 */ /* 0x020fe2000000001d */
[----:B------:R-:W-:-:S03]  /*0430*/  IADD3 R4, P2, PT, R2, 0x20, RZ ;  /* 0x0000002002047810 */ /* 0x000fc60007f5e0ff */
[----:B------:R-:W-:Y:S01]  /*0440*/  FFMA R6, R5, R6, R8 ;  /* 0x0000000605067223 */ /* 0x000fe20000000008 */
[----:B------:R-:W-:Y:S02]  /*0450*/  IADD3.X R5, PT, PT, RZ, R3, RZ, P2, !PT ;  /* 0x00000003ff057210 */ /* 0x000fe400017fe4ff */
[----:B------:R-:W-:Y:S01]  /*0460*/  LEA R18, R17, R18, 0x3 ;  /* 0x0000001211127211 */ /* 0x000fe200078e18ff */
[----:B------:R-:W-:-:S04]  /*0470*/  FFMA R7, R7, R10, R6 ;  /* 0x0000000a07077223 */ /* 0x000fc80000000006 */
[----:B--2---:R-:W-:-:S04]  /*0480*/  FFMA R14, R14, R13, R7 ;  /* 0x0000000d0e0e7223 */ /* 0x004fc80000000007 */
[----:B------:R-:W-:Y:S01]  /*0490*/  FFMA R24, R9, R24, R14 ;  /* 0x0000001809187223 */ /* 0x000fe2000000000e */
[----:B------:R-:W-:Y:S06]  /*04a0*/  @P1 BRA `(.L_x_2) ;  /* 0xfffffffc005c1947 */ /* 0x000fec000383ffff */
.L_x_1:
[----:B------:R-:W-:Y:S05]  /*04b0*/  @!P0 BRA `(.L_x_0) ;  /* 0x0000000000fc8947 */ /* 0x000fea0003800000 */
[----:B------:R-:W-:Y:S02]  /*04c0*/  ISETP.GE.U32.AND P1, PT, R27, 0x4, PT ;  /* 0x000000041b00780c */ /* 0x000fe40003f26070 */
[----:B------:R-:W-:-:S04]  /*04d0*/  LOP3.LUT R14, R19, 0x3, RZ, 0xc0, !PT ;  /* 0x00000003130e7812 */ /* 0x000fc800078ec0ff */
[----:B------:R-:W-:-:S07]  /*04e0*/  ISETP.NE.AND P0, PT, R14, RZ, PT ;  /* 0x000000ff0e00720c */ /* 0x000fce0003f05270 */
[----:B------:R-:W-:Y:S06]  /*04f0*/  @!P1 BRA `(.L_x_3) ;  /* 0x00000000006c9947 */ /* 0x000fec0003800000 */
[----:B------:R-:W0:Y:S01]  /*0500*/  LDC.64 R4, c[0x0][0x3b8] ;  /* 0x0000ee00ff047b82 */ /* 0x000e220000000a00 */
[----:B------:R-:W1:Y:S01]  /*0510*/  LDCU.64 UR6, c[0x0][0x398] ;  /* 0x00007300ff0677ac */ /* 0x000e620008000a00 */
[----:B------:R-:W-:Y:S01]  /*0520*/  IMAD R7, R21, R17, R0 ;  /* 0x0000001115077224 */ /* 0x000fe200078e0200 */
[CC--:B------:R-:W-:Y:S02]  /*0530*/  IADD3 R3, PT, PT, R20.reuse, R21.reuse, RZ ;  /* 0x0000001514037210 */ /* 0x0c0fe40007ffe0ff */
[----:B------:R-:W-:-:S03]  /*0540*/  IADD3 R8, P1, PT, R20, R21, RZ ;  /* 0x0000001514087210 */ /* 0x000fc60007f3e0ff */
[----:B------:R-:W2:Y:S01]  /*0550*/  LDC.64 R12, c[0x0][0x398] ;  /* 0x0000e600ff0c7b82 */ /* 0x000ea20000000a00 */
[----:B0-----:R-:W-:-:S04]  /*0560*/  IMAD.WIDE R4, R7, 0x4, R4 ;  /* 0x0000000407047825 */ /* 0x001fc800078e0204 */
[----:B------:R-:W-:Y:S02]  /*0570*/  IMAD.WIDE R6, R17, 0x4, R4 ;  /* 0x0000000411067825 */ /* 0x000fe400078e0204 */
[----:B------:R-:W3:Y:S02]  /*0580*/  LDG.E R4, desc[UR4][R4.64] ;  /* 0x0000000404047981 */ /* 0x000ee4000c1e1900 */
[----:B--2---:R-:W-:Y:S01]  /*0590*/  IMAD.WIDE.U32 R12, R3, 0x4, R12 ;  /* 0x00000004030c7825 */ /* 0x004fe200078e000c */
[----:B------:R-:W-:Y:S02]  /*05a0*/  IADD3.X R3, PT, PT, RZ, RZ, RZ, P1, !PT ;  /* 0x000000ffff037210 */ /* 0x000fe40000ffe4ff */
[----:B-1----:R-:W-:-:S03]  /*05b0*/  LEA R2, P1, R8, UR6, 0x2 ;  /* 0x0000000608027c11 */ /* 0x002fc6000f8210ff */
[----:B------:R-:W3:Y:S01]  /*05c0*/  LDG.E R13, desc[UR4][R12.64] ;  /* 0x000000040c0d7981 */ /* 0x000ee2000c1e1900 */
[----:B------:R-:W-:Y:S01]  /*05d0*/  LEA.HI.X R3, R8, UR7, R3, 0x2, P1 ;  /* 0x0000000708037c11 */ /* 0x000fe200088f1403 */
[C---:B------:R-:W-:Y:S02]  /*05e0*/  IMAD.WIDE R8, R17.reuse, 0x4, R6 ;  /* 0x0000000411087825 */ /* 0x040fe400078e0206 */
[----:B------:R-:W2:Y:S04]  /*05f0*/  LDG.E R6, desc[UR4][R6.64] ;  /* 0x0000000406067981 */ /* 0x000ea8000c1e1900 */
[----:B------:R-:W2:Y:S01]  /*0600*/  LDG.E R15, desc[UR4][R2.64+0x4] ;  /* 0x00000404020f7981 */ /* 0x000ea2000c1e1900 */
[----:B------:R-:W-:-:S03]  /*0610*/  IMAD.WIDE R10, R17, 0x4, R8 ;  /* 0x00000004110a7825 */ /* 0x000fc600078e0208 */
[----:B------:R-:W4:Y:S04]  /*0620*/  LDG.E R22, desc[UR4][R8.64] ;  /* 0x0000000408167981 */ /* 0x000f28000c1e1900 */
[----:B------:R-:W4:Y:S04]  /*0630*/  LDG.E R18, desc[UR4][R2.64+0x8] ;  /* 0x0000080402127981 */ /* 0x000f28000c1e1900 */
[----:B------:R-:W5:Y:S04]  /*0640*/  LDG.E R26, desc[UR4][R2.64+0xc] ;  /* 0x00000c04021a7981 */ /* 0x000f68000c1e1900 */
[----:B------:R-:W5:Y:S01]  /*0650*/  LDG.E R10, desc[UR4][R10.64] ;  /* 0x000000040a0a7981 */ /* 0x000f62000c1e1900 */
[----:B------:R-:W-:Y:S01]  /*0660*/  IADD3 R21, PT, PT, R21, 0x4, RZ ;  /* 0x0000000415157810 */ /* 0x000fe20007ffe0ff */
[----:B---3--:R-:W-:-:S04]  /*0670*/  FFMA R24, R13, R4, R24 ;  /* 0x000000040d187223 */ /* 0x008fc80000000018 */
[----:B--2---:R-:W-:-:S04]  /*0680*/  FFMA R15, R15, R6, R24 ;  /* 0x000000060f0f7223 */ /* 0x004fc80000000018 */
[----:B----4-:R-:W-:-:S04]  /*0690*/  FFMA R15, R18, R22, R15 ;  /* 0x00000016120f7223 */ /* 0x010fc8000000000f */
[----:B-----5:R-:W-:-:S07]  /*06a0*/  FFMA R24, R26, R10, R15 ;  /* 0x0000000a1a187223 */ /* 0x020fce000000000f */
.L_x_3:
[----:B------:R-:W-:Y:S05]  /*06b0*/  @!P0 BRA `(.L_x_0) ;  /* 0x00000000007c8947 */ /* 0x000fea0003800000 */
[----:B------:R-:W-:Y:S02]  /*06c0*/  ISETP.NE.AND P1, PT, R14, 0x1, PT ;  /* 0x000000010e00780c */ /* 0x000fe40003f25270 */
[----:B------:R-:W-:-:S04]  /*06d0*/  LOP3.LUT R19, R19, 0x1, RZ, 0xc0, !PT ;  /* 0x0000000113137812 */ /* 0x000fc800078ec0ff */
[----:B------:R-:W-:-:S07]  /*06e0*/  ISETP.NE.U32.AND P0, PT, R19, 0x1, PT ;  /* 0x000000011300780c */ /* 0x000fce0003f05070 */
[----:B------:R-:W0:Y:S01]  /*06f0*/  @P1 LDC.64 R10, c[0x0][0x398] ;  /* 0x0000e600ff0a1b82 */ /* 0x000e220000000a00 */
[CC--:B------:R-:W-:Y:S02]  /*0700*/  @P1 IADD3 R13, PT, PT, R20.reuse, R21.reuse, RZ ;  /* 0x00000015140d1210 */ /* 0x0c0fe40007ffe0ff */
[----:B------:R-:W-:-:S04]  /*0710*/  @P1 IADD3 R12, P2, PT, R20, R21, RZ ;  /* 0x00000015140c1210 */ /* 0x000fc80007f5e0ff */
[----:B------:R-:W-:Y:S01]  /*0720*/  @P1 IADD3.X R14, PT, PT, RZ, RZ, RZ, P2, !PT ;  /* 0x000000ffff0e1210 */ /* 0x000fe200017fe4ff */
[----:B------:R-:W1:Y:S08]  /*0730*/  @P1 LDC.64 R8, c[0x0][0x3b8] ;  /* 0x0000ee00ff081b82 */ /* 0x000e700000000a00 */
[----:B------:R-:W2:Y:S08]  /*0740*/  @P1 LDC.64 R6, c[0x0][0x398] ;  /* 0x0000e600ff061b82 */ /* 0x000eb00000000a00 */
[----:B------:R-:W3:Y:S01]  /*0750*/  @!P0 LDC.64 R4, c[0x0][0x398] ;  /* 0x0000e600ff048b82 */ /* 0x000ee20000000a00 */
[----:B0-----:R-:W-:-:S04]  /*0760*/  @P1 IMAD.WIDE.U32 R10, R13, 0x4, R10 ;  /* 0x000000040d0a1825 */ /* 0x001fc800078e000a */
[C---:B------:R-:W-:Y:S01]  /*0770*/  @P1 IMAD R13, R21.reuse, R17, R0 ;  /* 0x00000011150d1224 */ /* 0x040fe200078e0200 */
[----:B------:R-:W-:Y:S01]  /*0780*/  @P1 IADD3 R21, PT, PT, R21, 0x2, RZ ;  /* 0x0000000215151810 */ /* 0x000fe20007ffe0ff */
[----:B------:R-:W4:Y:S01]  /*0790*/  @P1 LDG.E R11, desc[UR4][R10.64] ;  /* 0x000000040a0b1981 */ /* 0x000f22000c1e1900 */
[----:B------:R-:W0:Y:S01]  /*07a0*/  @!P0 LDC.64 R2, c[0x0][0x3b8] ;  /* 0x0000ee00ff028b82 */ /* 0x000e220000000a00 */
[----:B-1----:R-:W-:Y:S01]  /*07b0*/  @P1 IMAD.WIDE R8, R13, 0x4, R8 ;  /* 0x000000040d081825 */ /* 0x002fe200078e0208 */
[----:B------:R-:W-:Y:S02]  /*07c0*/  @!P0 IADD3 R15, PT, PT, R20, R21, RZ ;  /* 0x00000015140f8210 */ /* 0x000fe40007ffe0ff */
[----:B--2---:R-:W-:Y:S01]  /*07d0*/  @P1 LEA R6, P2, R12, R6, 0x2 ;  /* 0x000000060c061211 */ /* 0x004fe200078410ff */
[----:B------:R-:W-:-:S03]  /*07e0*/  @!P0 IMAD R21, R21, R17, R0 ;  /* 0x0000001115158224 */ /* 0x000fc600078e0200 */
[----:B------:R-:W-:Y:S01]  /*07f0*/  @P1 LEA.HI.X R7, R12, R7, R14, 0x2, P2 ;  /* 0x000000070c071211 */ /* 0x000fe200010f140e */
[----:B------:R-:W-:Y:S01]  /*0800*/  @P1 IMAD.WIDE R12, R17, 0x4, R8 ;  /* 0x00000004110c1825 */ /* 0x000fe200078e0208 */
[----:B------:R-:W4:Y:S03]  /*0810*/  @P1 LDG.E R14, desc[UR4][R8.64] ;  /* 0x00000004080e1981 */ /* 0x000f26000c1e1900 */
[----:B---3--:R-:W-:Y:S01]  /*0820*/  @!P0 IMAD.WIDE.U32 R4, R15, 0x4, R4 ;  /* 0x000000040f048825 */ /* 0x008fe200078e0004 */
[----:B------:R-:W2:Y:S04]  /*0830*/  @P1 LDG.E R6, desc[UR4][R6.64+0x4] ;  /* 0x0000040406061981 */ /* 0x000ea8000c1e1900 */
[----:B------:R-:W2:Y:S01]  /*0840*/  @P1 LDG.E R12, desc[UR4][R12.64] ;  /* 0x000000040c0c1981 */ /* 0x000ea2000c1e1900 */
[----:B0-----:R-:W-:-:S03]  /*0850*/  @!P0 IMAD.WIDE R2, R21, 0x4, R2 ;  /* 0x0000000415028825 */ /* 0x001fc600078e0202 */
[----:B------:R-:W3:Y:S04]  /*0860*/  @!P0 LDG.E R5, desc[UR4][R4.64] ;  /* 0x0000000404058981 */ /* 0x000ee8000c1e1900 */
[----:B------:R-:W3:Y:S01]  /*0870*/  @!P0 LDG.E R2, desc[UR4][R2.64] ;  /* 0x0000000402028981 */ /* 0x000ee2000c1e1900 */
[----:B----4-:R-:W-:-:S04]  /*0880*/  @P1 FFMA R11, R11, R14, R24 ;  /* 0x0000000e0b0b1223 */ /* 0x010fc80000000018 */
[----:B--2---:R-:W-:-:S04]  /*0890*/  @P1 FFMA R24, R6, R12, R11 ;  /* 0x0000000c06181223 */ /* 0x004fc8000000000b */
[----:B---3--:R-:W-:-:S07]  /*08a0*/  @!P0 FFMA R24, R5, R2, R24 ;  /* 0x0000000205188223 */ /* 0x008fce0000000018 */
.L_x_0:
[----:B------:R-:W0:Y:S01]  /*08b0*/  LDC.64 R2, c[0x0][0x3d8] ;  /* 0x0000f600ff027b82 */ /* 0x000e220000000a00 */
[----:B------:R-:W-:-:S04]  /*08c0*/  IMAD R17, R16, R17, R0 ;  /* 0x0000001110117224 */ /* 0x000fc800078e0200 */
[----:B0-----:R-:W-:-:S05]  /*08d0*/  IMAD.WIDE R2, R17, 0x4, R2 ;  /* 0x0000000411027825 */ /* 0x001fca00078e0202 */
[----:B------:R-:W-:Y:S01]  /*08e0*/  STG.E desc[UR4][R2.64], R24 ;  /* 0x0000001802007986 */ /* 0x000fe2000c101904 */
[----:B------:R-:W-:Y:S05]  /*08f0*/  EXIT ;  /* 0x000000000000794d */ /* 0x000fea0003800000 */
.L_x_4:
[----:B------:R-:W-:-:S00]  /*0900*/  BRA `(.L_x_4) ;  /* 0xfffffffc00fc7947 */ /* 0x000fc0000383ffff */
[----:B------:R-:W-:-:S00]  /*0910*/  NOP ;  /* 0x0000000000007918 */ /* 0x000fc00000000000 */
        /* <DEDUP_REMOVED lines=14> */
.L_x_5:


//--------------------- .nv.shared.reserved.0     --------------------------
	.section	.nv.shared.reserved.0,"aw",@nobits
	.weak		__nv_reservedSMEM_offset_0_alias
	.size		__nv_reservedSMEM_offset_0_alias, 0, 64
	.other		__nv_reservedSMEM_offset_0_alias,@"STO_CUDA_RESERVED_SHARED STV_DEFAULT"
__nv_reservedSMEM_offset_0_alias:
	.zero		0
	.zero		64


//--------------------- .nv.constant0._Z7matMult6matrixS_S_ --------------------------
	.section	.nv.constant0._Z7matMult6matrixS_S_,"a",@progbits
	.sectionflags	@""
	.align	4
.nv.constant0._Z7matMult6matrixS_S_:
	.zero		992


//--------------------- SYMBOLS --------------------------

	.type		.nv.reservedSmem.offset0,@object
	.size		.nv.reservedSmem.offset0,0x4
